//
// Generated by NVIDIA NVVM Compiler
//
// Compiler Build ID: CL-36424714
// Cuda compilation tools, release 13.0, V13.0.88
// Based on NVVM 20.0.0
//

.version 9.0
.target sm_100
.address_size 64

	// .globl	_Z9helloCUDAv
.extern .func  (.param .b32 func_retval0) vprintf
(
	.param .b64 vprintf_param_0,
	.param .b64 vprintf_param_1
)
;
.global .align 1 .b8 $str[107] = {116, 104, 114, 101, 97, 100, 73, 100, 120, 58, 40, 37, 100, 44, 32, 37, 100, 44, 32, 37, 100, 41, 44, 32, 98, 108, 111, 99, 107, 73, 100, 120, 58, 40, 37, 100, 44, 32, 37, 100, 44, 32, 37, 100, 41, 44, 32, 98, 108, 111, 99, 107, 68, 105, 109, 58, 40, 37, 100, 44, 32, 37, 100, 44, 32, 37, 100, 41, 44, 32, 103, 114, 105, 100, 68, 105, 109, 58, 40, 37, 100, 44, 32, 37, 100, 44, 32, 37, 100, 41, 44, 32, 72, 101, 108, 108, 111, 44, 32, 87, 111, 114, 108, 100, 33, 10};

.visible .entry _Z9helloCUDAv()
{
	.local .align 16 .b8 	__local_depot0[48];
	.reg .b64 	%SP;
	.reg .b64 	%SPL;
	.reg .b32 	%r<15>;
	.reg .b64 	%rd<5>;

	mov.u64 	%SPL, __local_depot0;
	cvta.local.u64 	%SP, %SPL;
	add.u64 	%rd1, %SP, 0;
	add.u64 	%rd2, %SPL, 0;
	mov.u32 	%r1, %tid.x;
	mov.u32 	%r2, %tid.y;
	mov.u32 	%r3, %tid.z;
	mov.u32 	%r4, %ctaid.x;
	mov.u32 	%r5, %ctaid.y;
	mov.u32 	%r6, %ctaid.z;
	mov.u32 	%r7, %ntid.x;
	mov.u32 	%r8, %ntid.y;
	mov.u32 	%r9, %ntid.z;
	mov.u32 	%r10, %nctaid.x;
	mov.u32 	%r11, %nctaid.y;
	mov.u32 	%r12, %nctaid.z;
	st.local.v4.u32 	[%rd2], {%r1, %r2, %r3, %r4};
	st.local.v4.u32 	[%rd2+16], {%r5, %r6, %r7, %r8};
	st.local.v4.u32 	[%rd2+32], {%r9, %r10, %r11, %r12};
	mov.u64 	%rd3, $str;
	cvta.global.u64 	%rd4, %rd3;
	{ // callseq 0, 0
	.param .b64 param0;
	st.param.b64 	[param0], %rd4;
	.param .b64 param1;
	st.param.b64 	[param1], %rd1;
	.param .b32 retval0;
	call.uni (retval0), 
	vprintf, 
	(
	param0, 
	param1
	);
	ld.param.b32 	%r13, [retval0];
	} // callseq 0
	ret;

}


// ===== COMPILED SASS (sm_100) =====

	.target	sm_100

	.elftype	@"ET_EXEC"


//--------------------- .note.nv.tkinfo           --------------------------
	.section	.note.nv.tkinfo,"",@"SHT_NOTE"
	.sectionflags	@"SHF_NOTE_NV_TKINFO"
	.tkinfo
        /*0018*/ 	.word	0x00000002
        /*0030*/ 	.string	""
        /*0030*/ 	.string	"ptxas"
        /*0030*/ 	.string	"Cuda compilation tools, release 13.0, V13.0.88"
        /*0030*/ 	.string	"Build cuda_13.0.r13.0/compiler.36424714_0"
        /*0030*/ 	.string	"-arch sm_100 -m 64 "



//--------------------- .note.nv.cuinfo           --------------------------
	.section	.note.nv.cuinfo,"",@"SHT_NOTE"
	.sectionflags	@"SHF_NOTE_NV_CUINFO"
        /*0018*/ 	.short	0x0002
        /*001a*/ 	.short	0x0064
        /*001c*/ 	.short	0x0082
	.zero		2


//--------------------- .nv.info                  --------------------------
	.section	.nv.info,"",@"SHT_CUDA_INFO"
	.align	4


	//----- nvinfo : EIATTR_REGCOUNT
	.align		4
        /*0000*/ 	.byte	0x04, 0x2f
        /*0002*/ 	.short	(.L_2 - .L_1)
	.align		4
.L_1:
        /*0004*/ 	.word	index@(_Z9helloCUDAv)
        /*0008*/ 	.word	0x00000018


	//----- nvinfo : EIATTR_FRAME_SIZE
	.align		4
.L_2:
        /*000c*/ 	.byte	0x04, 0x11
        /*000e*/ 	.short	(.L_4 - .L_3)
	.align		4
.L_3:
        /*0010*/ 	.word	index@(_Z9helloCUDAv)
        /*0014*/ 	.word	0x00000030


	//----- nvinfo : EIATTR_MIN_STACK_SIZE
	.align		4
.L_4:
        /*0018*/ 	.byte	0x04, 0x12
        /*001a*/ 	.short	(.L_6 - .L_5)
	.align		4
.L_5:
        /*001c*/ 	.word	index@(_Z9helloCUDAv)
        /*0020*/ 	.word	0x00000030
.L_6:


//--------------------- .nv.compat                --------------------------
	.section	.nv.compat,"",@"SHT_CUDA_COMPAT_INFO"
	.align	4
        /*0000*/ 	.byte	0x02, 0x09, 0x00, 0x00, 0x02, 0x02, 0x01, 0x00, 0x02, 0x05, 0x05, 0x00, 0x03, 0x07, 0x01, 0x01
        /*0010*/ 	.byte	0x02, 0x03, 0x00, 0x00, 0x02, 0x06, 0x01, 0x00, 0x04, 0x0b, 0x08, 0x00, 0x09, 0x00, 0x00, 0x00
        /*0020*/ 	.byte	0x00, 0x00, 0x00, 0x00


//--------------------- .nv.info._Z9helloCUDAv    --------------------------
	.section	.nv.info._Z9helloCUDAv,"",@"SHT_CUDA_INFO"
	.sectionflags	@""
	.align	4


	//----- nvinfo : EIATTR_CUDA_API_VERSION
	.align		4
        /*0000*/ 	.byte	0x04, 0x37
        /*0002*/ 	.short	(.L_8 - .L_7)
.L_7:
        /*0004*/ 	.word	0x00000082


	//----- nvinfo : EIATTR_SPARSE_MMA_MASK
	.align		4
.L_8:
        /*0008*/ 	.byte	0x03, 0x50
        /*000a*/ 	.short	0x0000


	//----- nvinfo : EIATTR_MAXREG_COUNT
	.align		4
        /*000c*/ 	.byte	0x03, 0x1b
        /*000e*/ 	.short	0x00ff


	//----- nvinfo : EIATTR_EXTERNS
	.align		4
        /*0010*/ 	.byte	0x04, 0x0f
        /*0012*/ 	.short	(.L_10 - .L_9)


	//   ....[0]....
	.align		4
.L_9:
        /*0014*/ 	.word	index@(vprintf)


	//----- nvinfo : EIATTR_MERCURY_ISA_VERSION
	.align		4
.L_10:
        /*0018*/ 	.byte	0x03, 0x5f
        /*001a*/ 	.short	0x0101


	//----- nvinfo : EIATTR_VRC_CTA_INIT_COUNT
	.align		4
        /*001c*/ 	.byte	0x02, 0x4a
	.zero		1
	.zero		1


	//----- nvinfo : EIATTR_SYSCALL_OFFSETS
	.align		4
        /*0020*/ 	.byte	0x04, 0x46
        /*0022*/ 	.short	(.L_12 - .L_11)


	//   ....[0]....
.L_11:
        /*0024*/ 	.word	0x000001b0


	//----- nvinfo : EIATTR_EXIT_INSTR_OFFSETS
	.align		4
.L_12:
        /*0028*/ 	.byte	0x04, 0x1c
        /*002a*/ 	.short	(.L_14 - .L_13)


	//   ....[0]....
.L_13:
        /*002c*/ 	.word	0x000001c0


	//----- nvinfo : EIATTR_SW_WAR
	.align		4
.L_14:
        /*0030*/ 	.byte	0x04, 0x36
        /*0032*/ 	.short	(.L_16 - .L_15)
.L_15:
        /*0034*/ 	.word	0x00000008
.L_16:


//--------------------- .nv.callgraph             --------------------------
	.section	.nv.callgraph,"",@"SHT_CUDA_CALLGRAPH"
	.align	4
	.sectionentsize	8
	.align		4
        /*0000*/ 	.word	0x00000000
	.align		4
        /*0004*/ 	.word	0xffffffff
	.align		4
        /*0008*/ 	.word	index@(_Z9helloCUDAv)
	.align		4
        /*000c*/ 	.word	index@(vprintf)
	.align		4
        /*0010*/ 	.word	0x00000000
	.align		4
        /*0014*/ 	.word	0xfffffffe
	.align		4
        /*0018*/ 	.word	0x00000000
	.align		4
        /*001c*/ 	.word	0xfffffffd
	.align		4
        /*0020*/ 	.word	0x00000000
	.align		4
        /*0024*/ 	.word	0xfffffffc


//--------------------- .nv.constant4             --------------------------
	.section	.nv.constant4,"a",@progbits
	.align	8
	.align		8
.nv.constant4:
        /*0000*/ 	.dword	vprintf
	.align		8
        /*0008*/ 	.dword	$str


//--------------------- .text._Z9helloCUDAv       --------------------------
	.section	.text._Z9helloCUDAv,"ax",@progbits
	.align	128
        .global         _Z9helloCUDAv
        .type           _Z9helloCUDAv,@function
        .size           _Z9helloCUDAv,(.L_x_2 - _Z9helloCUDAv)
        .other          _Z9helloCUDAv,@"STO_CUDA_ENTRY STV_DEFAULT"
_Z9helloCUDAv:
.text._Z9helloCUDAv:
[----:B------:R-:W0:Y:S01]  /*0000*/  LDC R1, c[0x0][0x37c] ;  /* 0x0000df00ff017b82 */ /* 0x000e220000000800 */
[----:B------:R-:W1:Y:S01]  /*0010*/  S2R R8, SR_TID.X ;  /* 0x0000000000087919 */ /* 0x000e620000002100 */
[----:B------:R-:W2:Y:S06]  /*0020*/  LDCU UR5, c[0x0][0x2fc] ;  /* 0x00005f80ff0577ac */ /* 0x000eac0008000800 */
[----:B------:R-:W3:Y:S01]  /*0030*/  LDC R14, c[0x0][0x360] ;  /* 0x0000d800ff0e7b82 */ /* 0x000ee20000000800 */
[----:B0-----:R-:W-:Y:S01]  /*0040*/  VIADD R1, R1, 0xffffffd0 ;  /* 0xffffffd001017836 */ /* 0x001fe20000000000 */
[----:B------:R-:W1:Y:S01]  /*0050*/  S2R R9, SR_TID.Y ;  /* 0x0000000000097919 */ /* 0x000e620000002200 */
[----:B------:R-:W-:Y:S01]  /*0060*/  MOV R0, 0x0 ;  /* 0x0000000000007802 */ /* 0x000fe20000000f00 */
[----:B------:R-:W0:Y:S01]  /*0070*/  LDCU UR4, c[0x0][0x2f8] ;  /* 0x00005f00ff0477ac */ /* 0x000e220008000800 */
[----:B------:R-:W1:Y:S03]  /*0080*/  S2R R10, SR_TID.Z ;  /* 0x00000000000a7919 */ /* 0x000e660000002300 */
[----:B------:R-:W3:Y:S01]  /*0090*/  LDC R15, c[0x0][0x364] ;  /* 0x0000d900ff0f7b82 */ /* 0x000ee20000000800 */
[----:B------:R-:W4:Y:S01]  /*00a0*/  LDCU.64 UR6, c[0x4][0x8] ;  /* 0x01000100ff0677ac */ /* 0x000f220008000a00 */
[----:B------:R-:W1:Y:S01]  /*00b0*/  S2R R11, SR_CTAID.X ;  /* 0x00000000000b7919 */ /* 0x000e620000002500 */
[----:B------:R-:W3:Y:S05]  /*00c0*/  S2R R12, SR_CTAID.Y ;  /* 0x00000000000c7919 */ /* 0x000eea0000002600 */
[----:B------:R-:W5:Y:S01]  /*00d0*/  LDC R16, c[0x0][0x368] ;  /* 0x0000da00ff107b82 */ /* 0x000f620000000800 */
[----:B------:R-:W3:Y:S01]  /*00e0*/  S2R R13, SR_CTAID.Z ;  /* 0x00000000000d7919 */ /* 0x000ee20000002700 */
[----:B0-----:R-:W-:-:S06]  /*00f0*/  IADD3 R6, P0, PT, R1, UR4, RZ ;  /* 0x0000000401067c10 */ /* 0x001fcc000ff1e0ff */
[----:B------:R-:W5:Y:S01]  /*0100*/  LDC R17, c[0x0][0x370] ;  /* 0x0000dc00ff117b82 */ /* 0x000f620000000800 */
[----:B----4-:R-:W-:Y:S01]  /*0110*/  IMAD.U32 R4, RZ, RZ, UR6 ;  /* 0x00000006ff047e24 */ /* 0x010fe2000f8e00ff */
[----:B------:R-:W-:Y:S01]  /*0120*/  MOV R5, UR7 ;  /* 0x0000000700057c02 */ /* 0x000fe20008000f00 */
[----:B--2---:R-:W-:-:S05]  /*0130*/  IMAD.X R7, RZ, RZ, UR5, P0 ;  /* 0x00000005ff077e24 */ /* 0x004fca00080e06ff */
[----:B------:R-:W5:Y:S08]  /*0140*/  LDC R18, c[0x0][0x374] ;  /* 0x0000dd00ff127b82 */ /* 0x000f700000000800 */
[----:B------:R-:W5:Y:S01]  /*0150*/  LDC R19, c[0x0][0x378] ;  /* 0x0000de00ff137b82 */ /* 0x000f620000000800 */
[----:B-1----:R0:W-:Y:S07]  /*0160*/  STL.128 [R1], R8 ;  /* 0x0000000801007387 */ /* 0x0021ee0000100c00 */
[----:B------:R0:W1:Y:S01]  /*0170*/  LDC.64 R2, c[0x4][R0] ;  /* 0x0100000000027b82 */ /* 0x0000620000000a00 */
[----:B---3--:R0:W-:Y:S04]  /*0180*/  STL.128 [R1+0x10], R12 ;  /* 0x0000100c01007387 */ /* 0x0081e80000100c00 */
[----:B-----5:R0:W-:Y:S02]  /*0190*/  STL.128 [R1+0x20], R16 ;  /* 0x0000201001007387 */ /* 0x0201e40000100c00 */
[----:B------:R-:W-:-:S07]  /*01a0*/  LEPC R20, `(.L_x_0) ;  /* 0x000000001014794e */ /* 0x000fce0000000000 */
[----:B01----:R-:W-:Y:S05]  /*01b0*/  CALL.ABS.NOINC R2 ;  /* 0x0000000002007343 */ /* 0x003fea0003c00000 */
.L_x_0:
[----:B------:R-:W-:Y:S05]  /*01c0*/  EXIT ;  /* 0x000000000000794d */ /* 0x000fea0003800000 */
.L_x_1:
[----:B------:R-:W-:-:S00]  /*01d0*/  BRA `(.L_x_1) ;  /* 0xfffffffc00fc7947 */ /* 0x000fc0000383ffff */
[----:B------:R-:W-:-:S00]  /*01e0*/  NOP ;  /* 0x0000000000007918 */ /* 0x000fc00000000000 */
        /* <DEDUP_REMOVED lines=9> */
.L_x_2:


//--------------------- .nv.global.init           --------------------------
	.section	.nv.global.init,"aw",@progbits
.nv.global.init:
	.type		$str,@object
	.size		$str,(.L_0 - $str)
$str:
        /*0000*/ 	.byte	0x74, 0x68, 0x72, 0x65, 0x61, 0x64, 0x49, 0x64, 0x78, 0x3a, 0x28, 0x25, 0x64, 0x2c, 0x20, 0x25
        /*0010*/ 	.byte	0x64, 0x2c, 0x20, 0x25, 0x64, 0x29, 0x2c, 0x20, 0x62, 0x6c, 0x6f, 0x63, 0x6b, 0x49, 0x64, 0x78
        /*0020*/ 	.byte	0x3a, 0x28, 0x25, 0x64, 0x2c, 0x20, 0x25, 0x64, 0x2c, 0x20, 0x25, 0x64, 0x29, 0x2c, 0x20, 0x62
        /*0030*/ 	.byte	0x6c, 0x6f, 0x63, 0x6b, 0x44, 0x69, 0x6d, 0x3a, 0x28, 0x25, 0x64, 0x2c, 0x20, 0x25, 0x64, 0x2c
        /*0040*/ 	.byte	0x20, 0x25, 0x64, 0x29, 0x2c, 0x20, 0x67, 0x72, 0x69, 0x64, 0x44, 0x69, 0x6d, 0x3a, 0x28, 0x25
        /*0050*/ 	.byte	0x64, 0x2c, 0x20, 0x25, 0x64, 0x2c, 0x20, 0x25, 0x64, 0x29, 0x2c, 0x20, 0x48, 0x65, 0x6c, 0x6c
        /*0060*/ 	.byte	0x6f, 0x2c, 0x20, 0x57, 0x6f, 0x72, 0x6c, 0x64, 0x21, 0x0a, 0x00
.L_0:


//--------------------- .nv.shared.reserved.0     --------------------------
	.section	.nv.shared.reserved.0,"aw",@nobits
	.weak		__nv_reservedSMEM_offset_0_alias
	.size		__nv_reservedSMEM_offset_0_alias, 0, 64
	.other		__nv_reservedSMEM_offset_0_alias,@"STO_CUDA_RESERVED_SHARED STV_DEFAULT"
__nv_reservedSMEM_offset_0_alias:
	.zero		0
	.zero		64


//--------------------- .nv.constant0._Z9helloCUDAv --------------------------
	.section	.nv.constant0._Z9helloCUDAv,"a",@progbits
	.sectionflags	@""
	.align	4
.nv.constant0._Z9helloCUDAv:
	.zero		896


//--------------------- SYMBOLS --------------------------

	.type		.nv.reservedSmem.offset0,@object
	.size		.nv.reservedSmem.offset0,0x4
	.type		vprintf,@function
